	.headerflags	@"EF_CUDA_TEXMODE_UNIFIED EF_CUDA_64BIT_ADDRESS EF_CUDA_ACCELERATORS EF_CUDA_SM90 EF_CUDA_VIRTUAL_SM(EF_CUDA_SM90)"
	.elftype	@"ET_EXEC"


//--------------------- .nv.info                  --------------------------
	.section	.nv.info,"",@"SHT_CUDA_INFO"
	.align	4


	//----- nvinfo : EIATTR_REGCOUNT
	.align		4
        /*0000*/ 	.byte	0x04, 0x2f
        /*0002*/ 	.short	(.L_1 - .L_0)
	.align		4
.L_0:
        /*0004*/ 	.word	index@(triton_poi_fused_add_0)
        /*0008*/ 	.word	0x00000016


	//----- nvinfo : EIATTR_MIN_STACK_SIZE
	.align		4
.L_1:
        /*000c*/ 	.byte	0x04, 0x12
        /*000e*/ 	.short	(.L_3 - .L_2)
	.align		4
.L_2:
        /*0010*/ 	.word	index@(triton_poi_fused_add_0)
        /*0014*/ 	.word	0x00000000


	//----- nvinfo : EIATTR_FRAME_SIZE
	.align		4
.L_3:
        /*0018*/ 	.byte	0x04, 0x11
        /*001a*/ 	.short	(.L_5 - .L_4)
	.align		4
.L_4:
        /*001c*/ 	.word	index@(triton_poi_fused_add_0)
        /*0020*/ 	.word	0x00000000


	//----- nvinfo : EIATTR_MIN_STACK_SIZE
	.align		4
.L_5:
        /*0024*/ 	.byte	0x04, 0x12
        /*0026*/ 	.short	(.L_7 - .L_6)
	.align		4
.L_6:
        /*0028*/ 	.word	index@(triton_poi_fused_add_0)
        /*002c*/ 	.word	0x00000000
.L_7:


//--------------------- .nv.info.triton_poi_fused_add_0 --------------------------
	.section	.nv.info.triton_poi_fused_add_0,"",@"SHT_CUDA_INFO"
	.sectionflags	@""
	.align	4


	//----- nvinfo : EIATTR_CUDA_API_VERSION
	.align		4
        /*0000*/ 	.byte	0x04, 0x37
        /*0002*/ 	.short	(.L_9 - .L_8)
.L_8:
        /*0004*/ 	.word	0x0000007c


	//----- nvinfo : EIATTR_KPARAM_INFO
	.align		4
.L_9:
        /*0008*/ 	.byte	0x04, 0x17
        /*000a*/ 	.short	(.L_11 - .L_10)
.L_10:
        /*000c*/ 	.word	0x00000000
        /*0010*/ 	.short	0x0004
        /*0012*/ 	.short	0x0020
        /*0014*/ 	.byte	0x00, 0xf0, 0x11, 0x00


	//----- nvinfo : EIATTR_KPARAM_INFO
	.align		4
.L_11:
        /*0018*/ 	.byte	0x04, 0x17
        /*001a*/ 	.short	(.L_13 - .L_12)
.L_12:
        /*001c*/ 	.word	0x00000000
        /*0020*/ 	.short	0x0003
        /*0022*/ 	.short	0x0018
        /*0024*/ 	.byte	0x00, 0xf4, 0x21, 0x00


	//----- nvinfo : EIATTR_KPARAM_INFO
	.align		4
.L_13:
        /*0028*/ 	.byte	0x04, 0x17
        /*002a*/ 	.short	(.L_15 - .L_14)
.L_14:
        /*002c*/ 	.word	0x00000000
        /*0030*/ 	.short	0x0002
        /*0032*/ 	.short	0x0010
        /*0034*/ 	.byte	0x00, 0xf4, 0x21, 0x00


	//----- nvinfo : EIATTR_KPARAM_INFO
	.align		4
.L_15:
        /*0038*/ 	.byte	0x04, 0x17
        /*003a*/ 	.short	(.L_17 - .L_16)
.L_16:
        /*003c*/ 	.word	0x00000000
        /*0040*/ 	.short	0x0001
        /*0042*/ 	.short	0x0008
        /*0044*/ 	.byte	0x00, 0xf4, 0x21, 0x00


	//----- nvinfo : EIATTR_KPARAM_INFO
	.align		4
.L_17:
        /*0048*/ 	.byte	0x04, 0x17
        /*004a*/ 	.short	(.L_19 - .L_18)
.L_18:
        /*004c*/ 	.word	0x00000000
        /*0050*/ 	.short	0x0000
        /*0052*/ 	.short	0x0000
        /*0054*/ 	.byte	0x00, 0xf4, 0x21, 0x00


	//----- nvinfo : EIATTR_SPARSE_MMA_MASK
	.align		4
.L_19:
        /*0058*/ 	.byte	0x03, 0x50
        /*005a*/ 	.short	0x0000


	//----- nvinfo : EIATTR_MAXREG_COUNT
	.align		4
        /*005c*/ 	.byte	0x03, 0x1b
        /*005e*/ 	.short	0x00ff


	//----- nvinfo : EIATTR_EXIT_INSTR_OFFSETS
	.align		4
        /*0060*/ 	.byte	0x04, 0x1c
        /*0062*/ 	.short	(.L_21 - .L_20)


	//   ....[0]....
.L_20:
        /*0064*/ 	.word	0x000001f0


	//   ....[1]....
        /*0068*/ 	.word	0x00000210


	//----- nvinfo : EIATTR_REQNTID
	.align		4
.L_21:
        /*006c*/ 	.byte	0x04, 0x10
        /*006e*/ 	.short	(.L_23 - .L_22)
.L_22:
        /*0070*/ 	.word	0x00000020
        /*0074*/ 	.word	0x00000001
        /*0078*/ 	.word	0x00000001


	//----- nvinfo : EIATTR_CBANK_PARAM_SIZE
	.align		4
.L_23:
        /*007c*/ 	.byte	0x03, 0x19
        /*007e*/ 	.short	0x0024


	//----- nvinfo : EIATTR_PARAM_CBANK
	.align		4
        /*0080*/ 	.byte	0x04, 0x0a
        /*0082*/ 	.short	(.L_25 - .L_24)
	.align		4
.L_24:
        /*0084*/ 	.word	index@(.nv.constant0.triton_poi_fused_add_0)
        /*0088*/ 	.short	0x0210
        /*008a*/ 	.short	0x0024


	//----- nvinfo : EIATTR_SW_WAR
	.align		4
.L_25:
        /*008c*/ 	.byte	0x04, 0x36
        /*008e*/ 	.short	(.L_27 - .L_26)
.L_26:
        /*0090*/ 	.word	0x00000008
.L_27:


//--------------------- .nv.callgraph             --------------------------
	.section	.nv.callgraph,"",@"SHT_CUDA_CALLGRAPH"
	.align	4
	.sectionentsize	8
	.align		4
        /*0000*/ 	.word	0x00000000
	.align		4
        /*0004*/ 	.word	0xffffffff
	.align		4
        /*0008*/ 	.word	0x00000000
	.align		4
        /*000c*/ 	.word	0xfffffffe
	.align		4
        /*0010*/ 	.word	0x00000000
	.align		4
        /*0014*/ 	.word	0xfffffffd
	.align		4
        /*0018*/ 	.word	0x00000000
	.align		4
        /*001c*/ 	.word	0xfffffffc


//--------------------- .text.triton_poi_fused_add_0 --------------------------
	.section	.text.triton_poi_fused_add_0,"ax",@progbits
	.align	128
        .global         triton_poi_fused_add_0
        .type           triton_poi_fused_add_0,@function
        .size           triton_poi_fused_add_0,(.L_x_1 - triton_poi_fused_add_0)
        .other          triton_poi_fused_add_0,@"STO_CUDA_ENTRY STV_DEFAULT"
triton_poi_fused_add_0:
.text.triton_poi_fused_add_0:
[----:B------:R-:W0:Y:S02]  /*0000*/  LDC R1, c[0x0][0x28] ;  /* 0x00000a00ff017b82 */ /* 0x000e240000000800 */
[----:B------:R-:W1:Y:S01]  /*0010*/  S2R R0, SR_TID.X ;  /* 0x0000000000007919 */ /* 0x000e620000002100 */
[----:B------:R-:W2:Y:S01]  /*0020*/  LDC.64 R4, c[0x0][0x218] ;  /* 0x00008600ff047b82 */ /* 0x000ea20000000a00 */
[----:B------:R-:W-:Y:S02]  /*0030*/  CS2R R14, SRZ ;  /* 0x00000000000e7805 */ /* 0x000fe4000001ff00 */
[----:B------:R-:W-:Y:S01]  /*0040*/  CS2R R16, SRZ ;  /* 0x0000000000107805 */ /* 0x000fe2000001ff00 */
[----:B------:R-:W3:Y:S01]  /*0050*/  S2R R11, SR_CTAID.X ;  /* 0x00000000000b7919 */ /* 0x000ee20000002500 */
[----:B------:R-:W-:-:S03]  /*0060*/  ULDC.64 UR4, c[0x0][0x208] ;  /* 0x0000820000047ab9 */ /* 0x000fc60000000a00 */
[----:B------:R-:W4:Y:S08]  /*0070*/  LDC.64 R6, c[0x0][0x220] ;  /* 0x00008800ff067b82 */ /* 0x000f300000000a00 */
[----:B------:R-:W5:Y:S01]  /*0080*/  LDC.64 R2, c[0x0][0x210] ;  /* 0x00008400ff027b82 */ /* 0x000f620000000a00 */
[----:B-1----:R-:W-:Y:S01]  /*0090*/  IMAD.SHL.U32 R0, R0, 0x2, RZ ;  /* 0x0000000200007824 */ /* 0x002fe200078e00ff */
[----:B---3--:R-:W-:-:S04]  /*00a0*/  SHF.R.S32.HI R8, RZ, 0x19, R11 ;  /* 0x00000019ff087819 */ /* 0x008fc8000001140b */
[----:B------:R-:W-:-:S04]  /*00b0*/  LOP3.LUT R0, R0, 0x3e, RZ, 0xc0, !PT ;  /* 0x0000003e00007812 */ /* 0x000fc800078ec0ff */
[----:B------:R-:W-:Y:S02]  /*00c0*/  LEA R11, R11, R0, 0x6 ;  /* 0x000000000b0b7211 */ /* 0x000fe400078e30ff */
[----:B------:R-:W-:Y:S02]  /*00d0*/  SGXT R0, R8, 0x1 ;  /* 0x000000010800781a */ /* 0x000fe40000000200 */
[C---:B------:R-:W-:Y:S01]  /*00e0*/  ISETP.GE.AND P0, PT, R11.reuse, 0x40, PT ;  /* 0x000000400b00780c */ /* 0x040fe20003f06270 */
[----:B--2---:R-:W-:Y:S01]  /*00f0*/  IMAD.WIDE R4, R11, 0x4, R4 ;  /* 0x000000040b047825 */ /* 0x004fe200078e0204 */
[----:B------:R-:W-:-:S03]  /*0100*/  LEA.HI R0, R0, R11, RZ, 0x2 ;  /* 0x0000000b00007211 */ /* 0x000fc600078f10ff */
[----:B----4-:R-:W-:Y:S01]  /*0110*/  IMAD.WIDE R6, R11, 0x4, R6 ;  /* 0x000000040b067825 */ /* 0x010fe200078e0206 */
[----:B------:R-:W-:Y:S02]  /*0120*/  LOP3.LUT R0, R0, 0xfffffffc, RZ, 0xc0, !PT ;  /* 0xfffffffc00007812 */ /* 0x000fe400078ec0ff */
[----:B------:R-:W-:-:S03]  /*0130*/  CS2R R12, SRZ ;  /* 0x00000000000c7805 */ /* 0x000fc6000001ff00 */
[----:B------:R-:W-:Y:S02]  /*0140*/  IMAD.IADD R9, R11, 0x1, -R0 ;  /* 0x000000010b097824 */ /* 0x000fe400078e0a00 */
[----:B------:R-:W2:Y:S02]  /*0150*/  @!P0 LDG.E.64 R14, desc[UR4][R4.64] ;  /* 0x00000004040e8981 */ /* 0x000ea4000c1e1b00 */
[----:B-----5:R-:W-:Y:S02]  /*0160*/  IMAD.WIDE R2, R9, 0x4, R2 ;  /* 0x0000000409027825 */ /* 0x020fe400078e0202 */
[----:B------:R-:W2:Y:S01]  /*0170*/  @!P0 LDG.E.64 R16, desc[UR4][R6.64] ;  /* 0x0000000406108981 */ /* 0x000ea2000c1e1b00 */
[----:B------:R-:W1:Y:S03]  /*0180*/  LDC.64 R8, c[0x0][0x228] ;  /* 0x00008a00ff087b82 */ /* 0x000e660000000a00 */
[----:B------:R-:W3:Y:S01]  /*0190*/  @!P0 LDG.E.EL.64 R12, desc[UR4][R2.64] ;  /* 0x00000004020c8981 */ /* 0x000ee2000c2e1b00 */
[----:B-1----:R-:W-:-:S04]  /*01a0*/  IMAD.WIDE R8, R11, 0x4, R8 ;  /* 0x000000040b087825 */ /* 0x002fc800078e0208 */
[----:B--2---:R-:W-:Y:S01]  /*01b0*/  FADD R19, R16, R14 ;  /* 0x0000000e10137221 */ /* 0x004fe20000000000 */
[----:B------:R-:W-:-:S03]  /*01c0*/  FADD R0, R17, R15 ;  /* 0x0000000f11007221 */ /* 0x000fc60000000000 */
[----:B---3--:R-:W-:Y:S01]  /*01d0*/  FADD R12, R19, R12 ;  /* 0x0000000c130c7221 */ /* 0x008fe20000000000 */
[----:B------:R-:W-:Y:S01]  /*01e0*/  FADD R13, R0, R13 ;  /* 0x0000000d000d7221 */ /* 0x000fe20000000000 */
[----:B------:R-:W-:Y:S06]  /*01f0*/  @P0 EXIT ;  /* 0x000000000000094d */ /* 0x000fec0003800000 */
[----:B------:R-:W-:Y:S01]  /*0200*/  STG.E.64 desc[UR4][R8.64], R12 ;  /* 0x0000000c08007986 */ /* 0x000fe2000c101b04 */
[----:B------:R-:W-:Y:S05]  /*0210*/  EXIT ;  /* 0x000000000000794d */ /* 0x000fea0003800000 */
.L_x_0:
[----:B------:R-:W-:-:S00]  /*0220*/  BRA `(.L_x_0) ;  /* 0xfffffffc00fc7947 */ /* 0x000fc0000383ffff */
[----:B------:R-:W-:-:S00]  /*0230*/  NOP ;  /* 0x0000000000007918 */ /* 0x000fc00000000000 */
        /* <DEDUP_REMOVED lines=12> */
.L_x_1:


//--------------------- .nv.constant0.triton_poi_fused_add_0 --------------------------
	.section	.nv.constant0.triton_poi_fused_add_0,"a",@progbits
	.sectionflags	@""
	.align	4
.nv.constant0.triton_poi_fused_add_0:
	.zero		564
